//
// Generated by NVIDIA NVVM Compiler
//
// Compiler Build ID: CL-36424714
// Cuda compilation tools, release 13.0, V13.0.88
// Based on NVVM 20.0.0
//

.version 9.0
.target sm_100
.address_size 64

	// .globl	_Z13animateKernelP6float3d

.visible .entry _Z13animateKernelP6float3d(
	.param .u64 .ptr .align 1 _Z13animateKernelP6float3d_param_0,
	.param .f64 _Z13animateKernelP6float3d_param_1
)
{
	.reg .b32 	%r<5>;
	.reg .b32 	%f<3>;
	.reg .b64 	%rd<5>;
	.reg .b64 	%fd<4>;

	ld.param.u64 	%rd1, [_Z13animateKernelP6float3d_param_0];
	ld.param.f64 	%fd1, [_Z13animateKernelP6float3d_param_1];
	cvta.to.global.u64 	%rd2, %rd1;
	mov.u32 	%r1, %ctaid.x;
	mov.u32 	%r2, %ntid.x;
	mov.u32 	%r3, %tid.x;
	mad.lo.s32 	%r4, %r1, %r2, %r3;
	mul.wide.s32 	%rd3, %r4, 12;
	add.s64 	%rd4, %rd2, %rd3;
	ld.global.f32 	%f1, [%rd4];
	cvt.f64.f32 	%fd2, %f1;
	add.f64 	%fd3, %fd1, %fd2;
	cvt.rn.f32.f64 	%f2, %fd3;
	st.global.f32 	[%rd4], %f2;
	ret;

}
	// .globl	_Z16initializeKernelP6float3
.visible .entry _Z16initializeKernelP6float3(
	.param .u64 .ptr .align 1 _Z16initializeKernelP6float3_param_0
)
{
	.reg .b32 	%r<6>;
	.reg .b32 	%f<3>;
	.reg .b64 	%rd<5>;

	ld.param.u64 	%rd1, [_Z16initializeKernelP6float3_param_0];
	cvta.to.global.u64 	%rd2, %rd1;
	mov.u32 	%r1, %ctaid.x;
	mov.u32 	%r2, %ntid.x;
	mov.u32 	%r3, %tid.x;
	mad.lo.s32 	%r4, %r1, %r2, %r3;
	cvt.rn.f32.u32 	%f1, %r3;
	mul.wide.s32 	%rd3, %r4, 12;
	add.s64 	%rd4, %rd2, %rd3;
	st.global.f32 	[%rd4], %f1;
	cvt.rn.f32.u32 	%f2, %r1;
	st.global.f32 	[%rd4+4], %f2;
	mov.b32 	%r5, -1054867456;
	st.global.u32 	[%rd4+8], %r5;
	ret;

}


// ===== COMPILED SASS (sm_100) =====

	.target	sm_100

	.elftype	@"ET_EXEC"


//--------------------- .note.nv.tkinfo           --------------------------
	.section	.note.nv.tkinfo,"",@"SHT_NOTE"
	.sectionflags	@"SHF_NOTE_NV_TKINFO"
	.tkinfo
        /*0018*/ 	.word	0x00000002
        /*0030*/ 	.string	""
        /*0030*/ 	.string	"ptxas"
        /*0030*/ 	.string	"Cuda compilation tools, release 13.0, V13.0.88"
        /*0030*/ 	.string	"Build cuda_13.0.r13.0/compiler.36424714_0"
        /*0030*/ 	.string	"-arch sm_100 -m 64 "



//--------------------- .note.nv.cuinfo           --------------------------
	.section	.note.nv.cuinfo,"",@"SHT_NOTE"
	.sectionflags	@"SHF_NOTE_NV_CUINFO"
        /*0018*/ 	.short	0x0002
        /*001a*/ 	.short	0x0064
        /*001c*/ 	.short	0x0082
	.zero		2


//--------------------- .nv.info                  --------------------------
	.section	.nv.info,"",@"SHT_CUDA_INFO"
	.align	4


	//----- nvinfo : EIATTR_REGCOUNT
	.align		4
        /*0000*/ 	.byte	0x04, 0x2f
        /*0002*/ 	.short	(.L_1 - .L_0)
	.align		4
.L_0:
        /*0004*/ 	.word	index@(_Z13animateKernelP6float3d)
        /*0008*/ 	.word	0x0000000a


	//----- nvinfo : EIATTR_FRAME_SIZE
	.align		4
.L_1:
        /*000c*/ 	.byte	0x04, 0x11
        /*000e*/ 	.short	(.L_3 - .L_2)
	.align		4
.L_2:
        /*0010*/ 	.word	index@(_Z13animateKernelP6float3d)
        /*0014*/ 	.word	0x00000000


	//----- nvinfo : EIATTR_REGCOUNT
	.align		4
.L_3:
        /*0018*/ 	.byte	0x04, 0x2f
        /*001a*/ 	.short	(.L_5 - .L_4)
	.align		4
.L_4:
        /*001c*/ 	.word	index@(_Z16initializeKernelP6float3)
        /*0020*/ 	.word	0x0000000c


	//----- nvinfo : EIATTR_FRAME_SIZE
	.align		4
.L_5:
        /*0024*/ 	.byte	0x04, 0x11
        /*0026*/ 	.short	(.L_7 - .L_6)
	.align		4
.L_6:
        /*0028*/ 	.word	index@(_Z16initializeKernelP6float3)
        /*002c*/ 	.word	0x00000000


	//----- nvinfo : EIATTR_MIN_STACK_SIZE
	.align		4
.L_7:
        /*0030*/ 	.byte	0x04, 0x12
        /*0032*/ 	.short	(.L_9 - .L_8)
	.align		4
.L_8:
        /*0034*/ 	.word	index@(_Z16initializeKernelP6float3)
        /*0038*/ 	.word	0x00000000


	//----- nvinfo : EIATTR_MIN_STACK_SIZE
	.align		4
.L_9:
        /*003c*/ 	.byte	0x04, 0x12
        /*003e*/ 	.short	(.L_11 - .L_10)
	.align		4
.L_10:
        /*0040*/ 	.word	index@(_Z13animateKernelP6float3d)
        /*0044*/ 	.word	0x00000000
.L_11:


//--------------------- .nv.compat                --------------------------
	.section	.nv.compat,"",@"SHT_CUDA_COMPAT_INFO"
	.align	4
        /*0000*/ 	.byte	0x02, 0x09, 0x00, 0x00, 0x02, 0x02, 0x01, 0x00, 0x02, 0x05, 0x05, 0x00, 0x03, 0x07, 0x01, 0x01
        /*0010*/ 	.byte	0x02, 0x03, 0x00, 0x00, 0x02, 0x06, 0x01, 0x00, 0x04, 0x0b, 0x08, 0x00, 0x01, 0x00, 0x00, 0x00
        /*0020*/ 	.byte	0x00, 0x00, 0x00, 0x00


//--------------------- .nv.info._Z16initializeKernelP6float3 --------------------------
	.section	.nv.info._Z16initializeKernelP6float3,"",@"SHT_CUDA_INFO"
	.sectionflags	@""
	.align	4


	//----- nvinfo : EIATTR_CUDA_API_VERSION
	.align		4
        /*0000*/ 	.byte	0x04, 0x37
        /*0002*/ 	.short	(.L_13 - .L_12)
.L_12:
        /*0004*/ 	.word	0x00000082


	//----- nvinfo : EIATTR_KPARAM_INFO
	.align		4
.L_13:
        /*0008*/ 	.byte	0x04, 0x17
        /*000a*/ 	.short	(.L_15 - .L_14)
.L_14:
        /*000c*/ 	.word	0x00000000
        /*0010*/ 	.short	0x0000
        /*0012*/ 	.short	0x0000
        /*0014*/ 	.byte	0x00, 0xf5, 0x21, 0x00


	//----- nvinfo : EIATTR_SPARSE_MMA_MASK
	.align		4
.L_15:
        /*0018*/ 	.byte	0x03, 0x50
        /*001a*/ 	.short	0x0000


	//----- nvinfo : EIATTR_MAXREG_COUNT
	.align		4
        /*001c*/ 	.byte	0x03, 0x1b
        /*001e*/ 	.short	0x00ff


	//----- nvinfo : EIATTR_MERCURY_ISA_VERSION
	.align		4
        /*0020*/ 	.byte	0x03, 0x5f
        /*0022*/ 	.short	0x0101


	//----- nvinfo : EIATTR_VRC_CTA_INIT_COUNT
	.align		4
        /*0024*/ 	.byte	0x02, 0x4a
	.zero		1
	.zero		1


	//----- nvinfo : EIATTR_EXIT_INSTR_OFFSETS
	.align		4
        /*0028*/ 	.byte	0x04, 0x1c
        /*002a*/ 	.short	(.L_17 - .L_16)


	//   ....[0]....
.L_16:
        /*002c*/ 	.word	0x000000e0


	//----- nvinfo : EIATTR_CBANK_PARAM_SIZE
	.align		4
.L_17:
        /*0030*/ 	.byte	0x03, 0x19
        /*0032*/ 	.short	0x0008


	//----- nvinfo : EIATTR_PARAM_CBANK
	.align		4
        /*0034*/ 	.byte	0x04, 0x0a
        /*0036*/ 	.short	(.L_19 - .L_18)
	.align		4
.L_18:
        /*0038*/ 	.word	index@(.nv.constant0._Z16initializeKernelP6float3)
        /*003c*/ 	.short	0x0380
        /*003e*/ 	.short	0x0008


	//----- nvinfo : EIATTR_SW_WAR
	.align		4
.L_19:
        /*0040*/ 	.byte	0x04, 0x36
        /*0042*/ 	.short	(.L_21 - .L_20)
.L_20:
        /*0044*/ 	.word	0x00000008
.L_21:


//--------------------- .nv.info._Z13animateKernelP6float3d --------------------------
	.section	.nv.info._Z13animateKernelP6float3d,"",@"SHT_CUDA_INFO"
	.sectionflags	@""
	.align	4


	//----- nvinfo : EIATTR_CUDA_API_VERSION
	.align		4
        /*0000*/ 	.byte	0x04, 0x37
        /*0002*/ 	.short	(.L_23 - .L_22)
.L_22:
        /*0004*/ 	.word	0x00000082


	//----- nvinfo : EIATTR_KPARAM_INFO
	.align		4
.L_23:
        /*0008*/ 	.byte	0x04, 0x17
        /*000a*/ 	.short	(.L_25 - .L_24)
.L_24:
        /*000c*/ 	.word	0x00000000
        /*0010*/ 	.short	0x0001
        /*0012*/ 	.short	0x0008
        /*0014*/ 	.byte	0x00, 0xf0, 0x21, 0x00


	//----- nvinfo : EIATTR_KPARAM_INFO
	.align		4
.L_25:
        /*0018*/ 	.byte	0x04, 0x17
        /*001a*/ 	.short	(.L_27 - .L_26)
.L_26:
        /*001c*/ 	.word	0x00000000
        /*0020*/ 	.short	0x0000
        /*0022*/ 	.short	0x0000
        /*0024*/ 	.byte	0x00, 0xf5, 0x21, 0x00


	//----- nvinfo : EIATTR_SPARSE_MMA_MASK
	.align		4
.L_27:
        /*0028*/ 	.byte	0x03, 0x50
        /*002a*/ 	.short	0x0000


	//----- nvinfo : EIATTR_MAXREG_COUNT
	.align		4
        /*002c*/ 	.byte	0x03, 0x1b
        /*002e*/ 	.short	0x00ff


	//----- nvinfo : EIATTR_MERCURY_ISA_VERSION
	.align		4
        /*0030*/ 	.byte	0x03, 0x5f
        /*0032*/ 	.short	0x0101


	//----- nvinfo : EIATTR_VRC_CTA_INIT_COUNT
	.align		4
        /*0034*/ 	.byte	0x02, 0x4a
	.zero		1
	.zero		1


	//----- nvinfo : EIATTR_EXIT_INSTR_OFFSETS
	.align		4
        /*0038*/ 	.byte	0x04, 0x1c
        /*003a*/ 	.short	(.L_29 - .L_28)


	//   ....[0]....
.L_28:
        /*003c*/ 	.word	0x000000e0


	//----- nvinfo : EIATTR_CBANK_PARAM_SIZE
	.align		4
.L_29:
        /*0040*/ 	.byte	0x03, 0x19
        /*0042*/ 	.short	0x0010


	//----- nvinfo : EIATTR_PARAM_CBANK
	.align		4
        /*0044*/ 	.byte	0x04, 0x0a
        /*0046*/ 	.short	(.L_31 - .L_30)
	.align		4
.L_30:
        /*0048*/ 	.word	index@(.nv.constant0._Z13animateKernelP6float3d)
        /*004c*/ 	.short	0x0380
        /*004e*/ 	.short	0x0010


	//----- nvinfo : EIATTR_SW_WAR
	.align		4
.L_31:
        /*0050*/ 	.byte	0x04, 0x36
        /*0052*/ 	.short	(.L_33 - .L_32)
.L_32:
        /*0054*/ 	.word	0x00000008
.L_33:


//--------------------- .nv.callgraph             --------------------------
	.section	.nv.callgraph,"",@"SHT_CUDA_CALLGRAPH"
	.align	4
	.sectionentsize	8
	.align		4
        /*0000*/ 	.word	0x00000000
	.align		4
        /*0004*/ 	.word	0xffffffff
	.align		4
        /*0008*/ 	.word	0x00000000
	.align		4
        /*000c*/ 	.word	0xfffffffe
	.align		4
        /*0010*/ 	.word	0x00000000
	.align		4
        /*0014*/ 	.word	0xfffffffd
	.align		4
        /*0018*/ 	.word	0x00000000
	.align		4
        /*001c*/ 	.word	0xfffffffc


//--------------------- .text._Z16initializeKernelP6float3 --------------------------
	.section	.text._Z16initializeKernelP6float3,"ax",@progbits
	.align	128
        .global         _Z16initializeKernelP6float3
        .type           _Z16initializeKernelP6float3,@function
        .size           _Z16initializeKernelP6float3,(.L_x_2 - _Z16initializeKernelP6float3)
        .other          _Z16initializeKernelP6float3,@"STO_CUDA_ENTRY STV_DEFAULT"
_Z16initializeKernelP6float3:
.text._Z16initializeKernelP6float3:
[----:B------:R-:W-:Y:S01]  /*0000*/  LDC R1, c[0x0][0x37c] ;  /* 0x0000df00ff017b82 */ /* 0x000fe20000000800 */
[----:B------:R-:W0:Y:S07]  /*0010*/  S2R R0, SR_TID.X ;  /* 0x0000000000007919 */ /* 0x000e2e0000002100 */
[----:B------:R-:W1:Y:S01]  /*0020*/  S2UR UR6, SR_CTAID.X ;  /* 0x00000000000679c3 */ /* 0x000e620000002500 */
[----:B------:R-:W2:Y:S01]  /*0030*/  LDCU.64 UR4, c[0x0][0x358] ;  /* 0x00006b00ff0477ac */ /* 0x000ea20008000a00 */
[----:B------:R-:W-:-:S06]  /*0040*/  HFMA2 R9, -RZ, RZ, -2.5625, 0 ;  /* 0xc1200000ff097431 */ /* 0x000fcc00000001ff */
[----:B------:R-:W1:Y:S08]  /*0050*/  LDC R5, c[0x0][0x360] ;  /* 0x0000d800ff057b82 */ /* 0x000e700000000800 */
[----:B------:R-:W3:Y:S01]  /*0060*/  LDC.64 R2, c[0x0][0x380] ;  /* 0x0000e000ff027b82 */ /* 0x000ee20000000a00 */
[----:B0-----:R-:W-:Y:S01]  /*0070*/  I2FP.F32.U32 R7, R0 ;  /* 0x0000000000077245 */ /* 0x001fe20000201000 */
[----:B-1----:R-:W-:-:S04]  /*0080*/  IMAD R5, R5, UR6, R0 ;  /* 0x0000000605057c24 */ /* 0x002fc8000f8e0200 */
[----:B---3--:R-:W-:Y:S01]  /*0090*/  IMAD.WIDE R2, R5, 0xc, R2 ;  /* 0x0000000c05027825 */ /* 0x008fe200078e0202 */
[----:B------:R-:W-:-:S04]  /*00a0*/  I2FP.F32.U32 R5, UR6 ;  /* 0x0000000600057c45 */ /* 0x000fc80008201000 */
[----:B--2---:R-:W-:Y:S04]  /*00b0*/  STG.E desc[UR4][R2.64], R7 ;  /* 0x0000000702007986 */ /* 0x004fe8000c101904 */
[----:B------:R-:W-:Y:S04]  /*00c0*/  STG.E desc[UR4][R2.64+0x4], R5 ;  /* 0x0000040502007986 */ /* 0x000fe8000c101904 */
[----:B------:R-:W-:Y:S01]  /*00d0*/  STG.E desc[UR4][R2.64+0x8], R9 ;  /* 0x0000080902007986 */ /* 0x000fe2000c101904 */
[----:B------:R-:W-:Y:S05]  /*00e0*/  EXIT ;  /* 0x000000000000794d */ /* 0x000fea0003800000 */
.L_x_0:
[----:B------:R-:W-:-:S00]  /*00f0*/  BRA `(.L_x_0) ;  /* 0xfffffffc00fc7947 */ /* 0x000fc0000383ffff */
[----:B------:R-:W-:-:S00]  /*0100*/  NOP ;  /* 0x0000000000007918 */ /* 0x000fc00000000000 */
[----:B------:R-:W-:-:S00]  /*0110*/  NOP ;  /* 0x0000000000007918 */ /* 0x000fc00000000000 */
[----:B------:R-:W-:-:S00]  /*0120*/  NOP ;  /* 0x0000000000007918 */ /* 0x000fc00000000000 */
[----:B------:R-:W-:-:S00]  /*0130*/  NOP ;  /* 0x0000000000007918 */ /* 0x000fc00000000000 */
[----:B------:R-:W-:-:S00]  /*0140*/  NOP ;  /* 0x0000000000007918 */ /* 0x000fc00000000000 */
[----:B------:R-:W-:-:S00]  /*0150*/  NOP ;  /* 0x0000000000007918 */ /* 0x000fc00000000000 */
[----:B------:R-:W-:-:S00]  /*0160*/  NOP ;  /* 0x0000000000007918 */ /* 0x000fc00000000000 */
[----:B------:R-:W-:-:S00]  /*0170*/  NOP ;  /* 0x0000000000007918 */ /* 0x000fc00000000000 */
.L_x_2:


//--------------------- .text._Z13animateKernelP6float3d --------------------------
	.section	.text._Z13animateKernelP6float3d,"ax",@progbits
	.align	128
        .global         _Z13animateKernelP6float3d
        .type           _Z13animateKernelP6float3d,@function
        .size           _Z13animateKernelP6float3d,(.L_x_3 - _Z13animateKernelP6float3d)
        .other          _Z13animateKernelP6float3d,@"STO_CUDA_ENTRY STV_DEFAULT"
_Z13animateKernelP6float3d:
.text._Z13animateKernelP6float3d:
[----:B------:R-:W-:Y:S01]  /*0000*/  LDC R1, c[0x0][0x37c] ;  /* 0x0000df00ff017b82 */ /* 0x000fe20000000800 */
[----:B------:R-:W0:Y:S07]  /*0010*/  S2R R0, SR_TID.X ;  /* 0x0000000000007919 */ /* 0x000e2e0000002100 */
[----:B------:R-:W0:Y:S01]  /*0020*/  S2UR UR6, SR_CTAID.X ;  /* 0x00000000000679c3 */ /* 0x000e220000002500 */
[----:B------:R-:W1:Y:S07]  /*0030*/  LDCU.64 UR4, c[0x0][0x358] ;  /* 0x00006b00ff0477ac */ /* 0x000e6e0008000a00 */
[----:B------:R-:W0:Y:S08]  /*0040*/  LDC R5, c[0x0][0x360] ;  /* 0x0000d800ff057b82 */ /* 0x000e300000000800 */
[----:B------:R-:W2:Y:S08]  /*0050*/  LDC.64 R2, c[0x0][0x380] ;  /* 0x0000e000ff027b82 */ /* 0x000eb00000000a00 */
[----:B------:R-:W3:Y:S01]  /*0060*/  LDC.64 R6, c[0x0][0x388] ;  /* 0x0000e200ff067b82 */ /* 0x000ee20000000a00 */
[----:B0-----:R-:W-:-:S04]  /*0070*/  IMAD R5, R5, UR6, R0 ;  /* 0x0000000605057c24 */ /* 0x001fc8000f8e0200 */
[----:B--2---:R-:W-:-:S05]  /*0080*/  IMAD.WIDE R2, R5, 0xc, R2 ;  /* 0x0000000c05027825 */ /* 0x004fca00078e0202 */
[----:B-1----:R-:W2:Y:S02]  /*0090*/  LDG.E R0, desc[UR4][R2.64] ;  /* 0x0000000402007981 */ /* 0x002ea4000c1e1900 */
[----:B--2---:R-:W3:Y:S02]  /*00a0*/  F2F.F64.F32 R4, R0 ;  /* 0x0000000000047310 */ /* 0x004ee40000201800 */
[----:B---3--:R-:W-:-:S10]  /*00b0*/  DADD R4, R4, R6 ;  /* 0x0000000004047229 */ /* 0x008fd40000000006 */
[----:B------:R-:W0:Y:S02]  /*00c0*/  F2F.F32.F64 R5, R4 ;  /* 0x0000000400057310 */ /* 0x000e240000301000 */
[----:B0-----:R-:W-:Y:S01]  /*00d0*/  STG.E desc[UR4][R2.64], R5 ;  /* 0x0000000502007986 */ /* 0x001fe2000c101904 */
[----:B------:R-:W-:Y:S05]  /*00e0*/  EXIT ;  /* 0x000000000000794d */ /* 0x000fea0003800000 */
.L_x_1:
        /* <DEDUP_REMOVED lines=9> */
.L_x_3:


//--------------------- .nv.shared.reserved.0     --------------------------
	.section	.nv.shared.reserved.0,"aw",@nobits
	.weak		__nv_reservedSMEM_offset_0_alias
	.size		__nv_reservedSMEM_offset_0_alias, 0, 64
	.other		__nv_reservedSMEM_offset_0_alias,@"STO_CUDA_RESERVED_SHARED STV_DEFAULT"
__nv_reservedSMEM_offset_0_alias:
	.zero		0
	.zero		64


//--------------------- .nv.constant0._Z16initializeKernelP6float3 --------------------------
	.section	.nv.constant0._Z16initializeKernelP6float3,"a",@progbits
	.sectionflags	@""
	.align	4
.nv.constant0._Z16initializeKernelP6float3:
	.zero		904


//--------------------- .nv.constant0._Z13animateKernelP6float3d --------------------------
	.section	.nv.constant0._Z13animateKernelP6float3d,"a",@progbits
	.sectionflags	@""
	.align	4
.nv.constant0._Z13animateKernelP6float3d:
	.zero		912


//--------------------- SYMBOLS --------------------------

	.type		.nv.reservedSmem.offset0,@object
	.size		.nv.reservedSmem.offset0,0x4
